//
// Generated by NVIDIA NVVM Compiler
//
// Compiler Build ID: CL-36424714
// Cuda compilation tools, release 13.0, V13.0.88
// Based on NVVM 20.0.0
//

.version 9.0
.target sm_100
.address_size 64

	// .globl	_Z17wlcss_cuda_kernelPiS_S_S_S_S_S_S_S_
.extern .func  (.param .b64 func_retval0) malloc
(
	.param .b64 malloc_param_0
)
;
.extern .func free
(
	.param .b64 free_param_0
)
;

.visible .entry _Z17wlcss_cuda_kernelPiS_S_S_S_S_S_S_S_(
	.param .u64 .ptr .align 1 _Z17wlcss_cuda_kernelPiS_S_S_S_S_S_S_S__param_0,
	.param .u64 .ptr .align 1 _Z17wlcss_cuda_kernelPiS_S_S_S_S_S_S_S__param_1,
	.param .u64 .ptr .align 1 _Z17wlcss_cuda_kernelPiS_S_S_S_S_S_S_S__param_2,
	.param .u64 .ptr .align 1 _Z17wlcss_cuda_kernelPiS_S_S_S_S_S_S_S__param_3,
	.param .u64 .ptr .align 1 _Z17wlcss_cuda_kernelPiS_S_S_S_S_S_S_S__param_4,
	.param .u64 .ptr .align 1 _Z17wlcss_cuda_kernelPiS_S_S_S_S_S_S_S__param_5,
	.param .u64 .ptr .align 1 _Z17wlcss_cuda_kernelPiS_S_S_S_S_S_S_S__param_6,
	.param .u64 .ptr .align 1 _Z17wlcss_cuda_kernelPiS_S_S_S_S_S_S_S__param_7,
	.param .u64 .ptr .align 1 _Z17wlcss_cuda_kernelPiS_S_S_S_S_S_S_S__param_8
)
{
	.reg .pred 	%p<18>;
	.reg .b16 	%rs<2>;
	.reg .b32 	%r<153>;
	.reg .b64 	%rd<68>;

	ld.param.u64 	%rd20, [_Z17wlcss_cuda_kernelPiS_S_S_S_S_S_S_S__param_0];
	ld.param.u64 	%rd23, [_Z17wlcss_cuda_kernelPiS_S_S_S_S_S_S_S__param_1];
	ld.param.u64 	%rd24, [_Z17wlcss_cuda_kernelPiS_S_S_S_S_S_S_S__param_2];
	ld.param.u64 	%rd21, [_Z17wlcss_cuda_kernelPiS_S_S_S_S_S_S_S__param_3];
	ld.param.u64 	%rd25, [_Z17wlcss_cuda_kernelPiS_S_S_S_S_S_S_S__param_4];
	ld.param.u64 	%rd26, [_Z17wlcss_cuda_kernelPiS_S_S_S_S_S_S_S__param_5];
	ld.param.u64 	%rd27, [_Z17wlcss_cuda_kernelPiS_S_S_S_S_S_S_S__param_6];
	ld.param.u64 	%rd28, [_Z17wlcss_cuda_kernelPiS_S_S_S_S_S_S_S__param_7];
	ld.param.u64 	%rd22, [_Z17wlcss_cuda_kernelPiS_S_S_S_S_S_S_S__param_8];
	cvta.to.global.u64 	%rd1, %rd24;
	cvta.to.global.u64 	%rd29, %rd23;
	cvta.to.global.u64 	%rd30, %rd28;
	cvta.to.global.u64 	%rd31, %rd26;
	cvta.to.global.u64 	%rd32, %rd27;
	cvta.to.global.u64 	%rd33, %rd25;
	mov.u32 	%r1, %tid.x;
	mov.u32 	%r51, %ctaid.x;
	mov.u32 	%r52, %ctaid.y;
	mul.wide.u32 	%rd34, %r51, 4;
	add.s64 	%rd35, %rd33, %rd34;
	ld.global.u32 	%r2, [%rd35];
	mul.wide.u32 	%rd36, %r52, 4;
	add.s64 	%rd37, %rd32, %rd36;
	ld.global.u32 	%r3, [%rd37];
	add.s64 	%rd38, %rd31, %rd34;
	ld.global.s32 	%rd2, [%rd38];
	add.s64 	%rd39, %rd30, %rd36;
	ld.global.u32 	%r4, [%rd39];
	mov.u32 	%r53, %nctaid.x;
	mov.u32 	%r54, %nctaid.y;
	mad.lo.s32 	%r55, %r1, %r53, %r51;
	mad.lo.s32 	%r56, %r55, %r54, %r52;
	mul.wide.u32 	%rd40, %r56, 4;
	add.s64 	%rd41, %rd29, %rd40;
	ld.global.u32 	%r5, [%rd41];
	add.s32 	%r57, %r2, 2;
	mul.wide.s32 	%rd3, %r57, 4;
	{ // callseq 0, 0
	.param .b64 param0;
	st.param.b64 	[param0], %rd3;
	.param .b64 retval0;
	call.uni (retval0), 
	malloc, 
	(
	param0
	);
	ld.param.b64 	%rd42, [retval0];
	} // callseq 0
	setp.eq.s32 	%p1, %r57, 0;
	@%p1 bra 	$L__BB0_3;
	mov.b64 	%rd65, 0;
$L__BB0_2:
	add.s64 	%rd44, %rd42, %rd65;
	mov.b16 	%rs1, 0;
	st.u8 	[%rd44], %rs1;
	add.s64 	%rd65, %rd65, 1;
	setp.lt.u64 	%p2, %rd65, %rd3;
	@%p2 bra 	$L__BB0_2;
$L__BB0_3:
	mul.lo.s32 	%r58, %r1, 3;
	cvta.to.global.u64 	%rd45, %rd22;
	mul.wide.u32 	%rd46, %r58, 4;
	add.s64 	%rd47, %rd45, %rd46;
	ld.global.u32 	%r6, [%rd47];
	ld.global.u32 	%r7, [%rd47+4];
	ld.global.u32 	%r8, [%rd47+8];
	setp.lt.s32 	%p3, %r3, 1;
	@%p3 bra 	$L__BB0_35;
	add.s32 	%r60, %r2, 1;
	mul.wide.u32 	%rd48, %r60, 4;
	add.s64 	%rd7, %rd42, %rd48;
	mul.wide.s32 	%rd49, %r2, 4;
	add.s64 	%rd8, %rd42, %rd49;
	and.b32  	%r9, %r2, 3;
	and.b32  	%r10, %r2, 2147483644;
	neg.s32 	%r11, %r10;
	shl.b64 	%rd50, %rd2, 2;
	add.s64 	%rd51, %rd50, %rd1;
	add.s64 	%rd9, %rd51, 8;
	cvta.to.global.u64 	%rd10, %rd20;
	cvta.to.global.u64 	%rd11, %rd21;
	mov.b32 	%r141, 0;
$L__BB0_5:
	setp.lt.s32 	%p4, %r2, 1;
	@%p4 bra 	$L__BB0_34;
	setp.lt.u32 	%p5, %r2, 4;
	cvt.u64.u32 	%rd52, %r141;
	cvt.s64.s32 	%rd53, %r4;
	add.s64 	%rd54, %rd52, %rd53;
	shl.b64 	%rd55, %rd54, 2;
	add.s64 	%rd12, %rd11, %rd55;
	mov.b32 	%r148, 0;
	@%p5 bra 	$L__BB0_21;
	add.s64 	%rd66, %rd42, 8;
	mov.u64 	%rd67, %rd9;
	mov.u32 	%r142, %r11;
$L__BB0_8:
	ld.global.u32 	%r62, [%rd12];
	ld.global.u32 	%r63, [%rd67+-8];
	sub.s32 	%r64, %r62, %r63;
	abs.s32 	%r14, %r64;
	setp.gt.s32 	%p6, %r14, %r8;
	@%p6 bra 	$L__BB0_10;
	ld.u32 	%r65, [%rd66+-8];
	add.s32 	%r144, %r65, %r6;
	ld.u32 	%r143, [%rd7];
	bra.uni 	$L__BB0_11;
$L__BB0_10:
	ld.u32 	%r66, [%rd66+-8];
	mul.lo.s32 	%r67, %r14, %r7;
	sub.s32 	%r68, %r66, %r67;
	ld.u32 	%r69, [%rd66+-4];
	sub.s32 	%r70, %r69, %r67;
	ld.u32 	%r143, [%rd7];
	sub.s32 	%r71, %r143, %r67;
	max.s32 	%r72, %r70, %r71;
	max.s32 	%r144, %r68, %r72;
$L__BB0_11:
	st.u32 	[%rd66+-8], %r143;
	st.u32 	[%rd7], %r144;
	ld.global.u32 	%r73, [%rd12];
	ld.global.u32 	%r74, [%rd67+-4];
	sub.s32 	%r75, %r73, %r74;
	abs.s32 	%r21, %r75;
	setp.gt.s32 	%p7, %r21, %r8;
	@%p7 bra 	$L__BB0_13;
	ld.u32 	%r76, [%rd66+-4];
	add.s32 	%r145, %r76, %r6;
	bra.uni 	$L__BB0_14;
$L__BB0_13:
	ld.u32 	%r77, [%rd66+-4];
	mul.lo.s32 	%r78, %r21, %r7;
	sub.s32 	%r79, %r77, %r78;
	ld.u32 	%r80, [%rd66];
	sub.s32 	%r81, %r80, %r78;
	sub.s32 	%r82, %r144, %r78;
	max.s32 	%r83, %r81, %r82;
	max.s32 	%r145, %r79, %r83;
$L__BB0_14:
	st.u32 	[%rd66+-4], %r144;
	st.u32 	[%rd7], %r145;
	ld.global.u32 	%r84, [%rd12];
	ld.global.u32 	%r85, [%rd67];
	sub.s32 	%r86, %r84, %r85;
	abs.s32 	%r25, %r86;
	setp.gt.s32 	%p8, %r25, %r8;
	@%p8 bra 	$L__BB0_16;
	ld.u32 	%r87, [%rd66];
	add.s32 	%r146, %r87, %r6;
	bra.uni 	$L__BB0_17;
$L__BB0_16:
	ld.u32 	%r88, [%rd66];
	mul.lo.s32 	%r89, %r25, %r7;
	sub.s32 	%r90, %r88, %r89;
	ld.u32 	%r91, [%rd66+4];
	sub.s32 	%r92, %r91, %r89;
	sub.s32 	%r93, %r145, %r89;
	max.s32 	%r94, %r92, %r93;
	max.s32 	%r146, %r90, %r94;
$L__BB0_17:
	st.u32 	[%rd66], %r145;
	st.u32 	[%rd7], %r146;
	ld.global.u32 	%r95, [%rd12];
	ld.global.u32 	%r96, [%rd67+4];
	sub.s32 	%r97, %r95, %r96;
	abs.s32 	%r29, %r97;
	setp.gt.s32 	%p9, %r29, %r8;
	@%p9 bra 	$L__BB0_19;
	ld.u32 	%r98, [%rd66+4];
	add.s32 	%r147, %r98, %r6;
	bra.uni 	$L__BB0_20;
$L__BB0_19:
	ld.u32 	%r99, [%rd66+4];
	mul.lo.s32 	%r100, %r29, %r7;
	sub.s32 	%r101, %r99, %r100;
	ld.u32 	%r102, [%rd66+8];
	sub.s32 	%r103, %r102, %r100;
	sub.s32 	%r104, %r146, %r100;
	max.s32 	%r105, %r103, %r104;
	max.s32 	%r147, %r101, %r105;
$L__BB0_20:
	st.u32 	[%rd66+4], %r146;
	st.u32 	[%rd7], %r147;
	add.s32 	%r142, %r142, 4;
	add.s64 	%rd67, %rd67, 16;
	add.s64 	%rd66, %rd66, 16;
	setp.ne.s32 	%p10, %r142, 0;
	mov.u32 	%r148, %r10;
	@%p10 bra 	$L__BB0_8;
$L__BB0_21:
	setp.eq.s32 	%p11, %r9, 0;
	@%p11 bra 	$L__BB0_34;
	ld.global.u32 	%r106, [%rd12];
	cvt.u64.u32 	%rd56, %r148;
	add.s64 	%rd57, %rd56, %rd2;
	shl.b64 	%rd58, %rd57, 2;
	add.s64 	%rd18, %rd1, %rd58;
	ld.global.u32 	%r107, [%rd18];
	sub.s32 	%r108, %r106, %r107;
	abs.s32 	%r35, %r108;
	setp.gt.s32 	%p12, %r35, %r8;
	mul.wide.u32 	%rd59, %r148, 4;
	add.s64 	%rd19, %rd42, %rd59;
	@%p12 bra 	$L__BB0_24;
	ld.u32 	%r109, [%rd19];
	add.s32 	%r150, %r109, %r6;
	ld.u32 	%r149, [%rd7];
	bra.uni 	$L__BB0_25;
$L__BB0_24:
	ld.u32 	%r110, [%rd19];
	mul.lo.s32 	%r111, %r35, %r7;
	sub.s32 	%r112, %r110, %r111;
	ld.u32 	%r113, [%rd19+4];
	sub.s32 	%r114, %r113, %r111;
	ld.u32 	%r149, [%rd7];
	sub.s32 	%r115, %r149, %r111;
	max.s32 	%r116, %r114, %r115;
	max.s32 	%r150, %r112, %r116;
$L__BB0_25:
	setp.eq.s32 	%p13, %r9, 1;
	st.u32 	[%rd19], %r149;
	st.u32 	[%rd7], %r150;
	@%p13 bra 	$L__BB0_34;
	ld.global.u32 	%r117, [%rd12];
	ld.global.u32 	%r118, [%rd18+4];
	sub.s32 	%r119, %r117, %r118;
	abs.s32 	%r42, %r119;
	setp.gt.s32 	%p14, %r42, %r8;
	@%p14 bra 	$L__BB0_28;
	ld.u32 	%r120, [%rd19+4];
	add.s32 	%r151, %r120, %r6;
	bra.uni 	$L__BB0_29;
$L__BB0_28:
	ld.u32 	%r121, [%rd19+4];
	mul.lo.s32 	%r122, %r42, %r7;
	sub.s32 	%r123, %r121, %r122;
	ld.u32 	%r124, [%rd19+8];
	sub.s32 	%r125, %r124, %r122;
	sub.s32 	%r126, %r150, %r122;
	max.s32 	%r127, %r125, %r126;
	max.s32 	%r151, %r123, %r127;
$L__BB0_29:
	setp.eq.s32 	%p15, %r9, 2;
	st.u32 	[%rd19+4], %r150;
	st.u32 	[%rd7], %r151;
	@%p15 bra 	$L__BB0_34;
	ld.global.u32 	%r128, [%rd12];
	ld.global.u32 	%r129, [%rd18+8];
	sub.s32 	%r130, %r128, %r129;
	abs.s32 	%r46, %r130;
	setp.gt.s32 	%p16, %r46, %r8;
	@%p16 bra 	$L__BB0_32;
	ld.u32 	%r131, [%rd19+8];
	add.s32 	%r152, %r131, %r6;
	bra.uni 	$L__BB0_33;
$L__BB0_32:
	ld.u32 	%r132, [%rd19+8];
	mul.lo.s32 	%r133, %r46, %r7;
	sub.s32 	%r134, %r132, %r133;
	ld.u32 	%r135, [%rd19+12];
	sub.s32 	%r136, %r135, %r133;
	sub.s32 	%r137, %r151, %r133;
	max.s32 	%r138, %r136, %r137;
	max.s32 	%r152, %r134, %r138;
$L__BB0_33:
	st.u32 	[%rd19+8], %r151;
	st.u32 	[%rd7], %r152;
$L__BB0_34:
	ld.u32 	%r139, [%rd8+4];
	st.u32 	[%rd8], %r139;
	cvt.u64.u32 	%rd60, %r141;
	cvt.s64.s32 	%rd61, %r5;
	add.s64 	%rd62, %rd60, %rd61;
	shl.b64 	%rd63, %rd62, 2;
	add.s64 	%rd64, %rd10, %rd63;
	st.global.u32 	[%rd64], %r139;
	mov.b32 	%r140, 0;
	st.u32 	[%rd8+4], %r140;
	add.s32 	%r141, %r141, 1;
	setp.ne.s32 	%p17, %r141, %r3;
	@%p17 bra 	$L__BB0_5;
$L__BB0_35:
	{ // callseq 1, 0
	.param .b64 param0;
	st.param.b64 	[param0], %rd42;
	call.uni 
	free, 
	(
	param0
	);
	} // callseq 1
	ret;

}


// ===== COMPILED SASS (sm_100) =====

	.target	sm_100

	.elftype	@"ET_EXEC"


//--------------------- .note.nv.tkinfo           --------------------------
	.section	.note.nv.tkinfo,"",@"SHT_NOTE"
	.sectionflags	@"SHF_NOTE_NV_TKINFO"
	.tkinfo
        /*0018*/ 	.word	0x00000002
        /*0030*/ 	.string	""
        /*0030*/ 	.string	"ptxas"
        /*0030*/ 	.string	"Cuda compilation tools, release 13.0, V13.0.88"
        /*0030*/ 	.string	"Build cuda_13.0.r13.0/compiler.36424714_0"
        /*0030*/ 	.string	"-arch sm_100 -m 64 "



//--------------------- .note.nv.cuinfo           --------------------------
	.section	.note.nv.cuinfo,"",@"SHT_NOTE"
	.sectionflags	@"SHF_NOTE_NV_CUINFO"
        /*0018*/ 	.short	0x0002
        /*001a*/ 	.short	0x0064
        /*001c*/ 	.short	0x0082
	.zero		2


//--------------------- .nv.info                  --------------------------
	.section	.nv.info,"",@"SHT_CUDA_INFO"
	.align	4


	//----- nvinfo : EIATTR_REGCOUNT
	.align		4
        /*0000*/ 	.byte	0x04, 0x2f
        /*0002*/ 	.short	(.L_1 - .L_0)
	.align		4
.L_0:
        /*0004*/ 	.word	index@(_Z17wlcss_cuda_kernelPiS_S_S_S_S_S_S_S_)
        /*0008*/ 	.word	0x00000026


	//----- nvinfo : EIATTR_FRAME_SIZE
	.align		4
.L_1:
        /*000c*/ 	.byte	0x04, 0x11
        /*000e*/ 	.short	(.L_3 - .L_2)
	.align		4
.L_2:
        /*0010*/ 	.word	index@(_Z17wlcss_cuda_kernelPiS_S_S_S_S_S_S_S_)
        /*0014*/ 	.word	0x00000000


	//----- nvinfo : EIATTR_MIN_STACK_SIZE
	.align		4
.L_3:
        /*0018*/ 	.byte	0x04, 0x12
        /*001a*/ 	.short	(.L_5 - .L_4)
	.align		4
.L_4:
        /*001c*/ 	.word	index@(_Z17wlcss_cuda_kernelPiS_S_S_S_S_S_S_S_)
        /*0020*/ 	.word	0x00000000
.L_5:


//--------------------- .nv.compat                --------------------------
	.section	.nv.compat,"",@"SHT_CUDA_COMPAT_INFO"
	.align	4
        /*0000*/ 	.byte	0x02, 0x09, 0x00, 0x00, 0x02, 0x02, 0x01, 0x00, 0x02, 0x05, 0x05, 0x00, 0x03, 0x07, 0x01, 0x01
        /*0010*/ 	.byte	0x02, 0x03, 0x00, 0x00, 0x02, 0x06, 0x01, 0x00, 0x04, 0x0b, 0x08, 0x00, 0x09, 0x00, 0x00, 0x00
        /*0020*/ 	.byte	0x00, 0x00, 0x00, 0x00


//--------------------- .nv.info._Z17wlcss_cuda_kernelPiS_S_S_S_S_S_S_S_ --------------------------
	.section	.nv.info._Z17wlcss_cuda_kernelPiS_S_S_S_S_S_S_S_,"",@"SHT_CUDA_INFO"
	.sectionflags	@""
	.align	4


	//----- nvinfo : EIATTR_CUDA_API_VERSION
	.align		4
        /*0000*/ 	.byte	0x04, 0x37
        /*0002*/ 	.short	(.L_7 - .L_6)
.L_6:
        /*0004*/ 	.word	0x00000082


	//----- nvinfo : EIATTR_KPARAM_INFO
	.align		4
.L_7:
        /*0008*/ 	.byte	0x04, 0x17
        /*000a*/ 	.short	(.L_9 - .L_8)
.L_8:
        /*000c*/ 	.word	0x00000000
        /*0010*/ 	.short	0x0008
        /*0012*/ 	.short	0x0040
        /*0014*/ 	.byte	0x00, 0xf5, 0x21, 0x00


	//----- nvinfo : EIATTR_KPARAM_INFO
	.align		4
.L_9:
        /*0018*/ 	.byte	0x04, 0x17
        /*001a*/ 	.short	(.L_11 - .L_10)
.L_10:
        /*001c*/ 	.word	0x00000000
        /*0020*/ 	.short	0x0007
        /*0022*/ 	.short	0x0038
        /*0024*/ 	.byte	0x00, 0xf5, 0x21, 0x00


	//----- nvinfo : EIATTR_KPARAM_INFO
	.align		4
.L_11:
        /*0028*/ 	.byte	0x04, 0x17
        /*002a*/ 	.short	(.L_13 - .L_12)
.L_12:
        /*002c*/ 	.word	0x00000000
        /*0030*/ 	.short	0x0006
        /*0032*/ 	.short	0x0030
        /*0034*/ 	.byte	0x00, 0xf5, 0x21, 0x00


	//----- nvinfo : EIATTR_KPARAM_INFO
	.align		4
.L_13:
        /*0038*/ 	.byte	0x04, 0x17
        /*003a*/ 	.short	(.L_15 - .L_14)
.L_14:
        /*003c*/ 	.word	0x00000000
        /*0040*/ 	.short	0x0005
        /*0042*/ 	.short	0x0028
        /*0044*/ 	.byte	0x00, 0xf5, 0x21, 0x00


	//----- nvinfo : EIATTR_KPARAM_INFO
	.align		4
.L_15:
        /*0048*/ 	.byte	0x04, 0x17
        /*004a*/ 	.short	(.L_17 - .L_16)
.L_16:
        /*004c*/ 	.word	0x00000000
        /*0050*/ 	.short	0x0004
        /*0052*/ 	.short	0x0020
        /*0054*/ 	.byte	0x00, 0xf5, 0x21, 0x00


	//----- nvinfo : EIATTR_KPARAM_INFO
	.align		4
.L_17:
        /*0058*/ 	.byte	0x04, 0x17
        /*005a*/ 	.short	(.L_19 - .L_18)
.L_18:
        /*005c*/ 	.word	0x00000000
        /*0060*/ 	.short	0x0003
        /*0062*/ 	.short	0x0018
        /*0064*/ 	.byte	0x00, 0xf5, 0x21, 0x00


	//----- nvinfo : EIATTR_KPARAM_INFO
	.align		4
.L_19:
        /*0068*/ 	.byte	0x04, 0x17
        /*006a*/ 	.short	(.L_21 - .L_20)
.L_20:
        /*006c*/ 	.word	0x00000000
        /*0070*/ 	.short	0x0002
        /*0072*/ 	.short	0x0010
        /*0074*/ 	.byte	0x00, 0xf5, 0x21, 0x00


	//----- nvinfo : EIATTR_KPARAM_INFO
	.align		4
.L_21:
        /*0078*/ 	.byte	0x04, 0x17
        /*007a*/ 	.short	(.L_23 - .L_22)
.L_22:
        /*007c*/ 	.word	0x00000000
        /*0080*/ 	.short	0x0001
        /*0082*/ 	.short	0x0008
        /*0084*/ 	.byte	0x00, 0xf5, 0x21, 0x00


	//----- nvinfo : EIATTR_KPARAM_INFO
	.align		4
.L_23:
        /*0088*/ 	.byte	0x04, 0x17
        /*008a*/ 	.short	(.L_25 - .L_24)
.L_24:
        /*008c*/ 	.word	0x00000000
        /*0090*/ 	.short	0x0000
        /*0092*/ 	.short	0x0000
        /*0094*/ 	.byte	0x00, 0xf5, 0x21, 0x00


	//----- nvinfo : EIATTR_SPARSE_MMA_MASK
	.align		4
.L_25:
        /*0098*/ 	.byte	0x03, 0x50
        /*009a*/ 	.short	0x0000


	//----- nvinfo : EIATTR_MAXREG_COUNT
	.align		4
        /*009c*/ 	.byte	0x03, 0x1b
        /*009e*/ 	.short	0x00ff


	//----- nvinfo : EIATTR_EXTERNS
	.align		4
        /*00a0*/ 	.byte	0x04, 0x0f
        /*00a2*/ 	.short	(.L_27 - .L_26)


	//   ....[0]....
	.align		4
.L_26:
        /*00a4*/ 	.word	index@(malloc)


	//   ....[1]....
	.align		4
        /*00a8*/ 	.word	index@(free)


	//----- nvinfo : EIATTR_MERCURY_ISA_VERSION
	.align		4
.L_27:
        /*00ac*/ 	.byte	0x03, 0x5f
        /*00ae*/ 	.short	0x0101


	//----- nvinfo : EIATTR_VRC_CTA_INIT_COUNT
	.align		4
        /*00b0*/ 	.byte	0x02, 0x4a
	.zero		1
	.zero		1


	//----- nvinfo : EIATTR_SYSCALL_OFFSETS
	.align		4
        /*00b4*/ 	.byte	0x04, 0x46
        /*00b6*/ 	.short	(.L_29 - .L_28)


	//   ....[0]....
.L_28:
        /*00b8*/ 	.word	0x00000200


	//   ....[1]....
        /*00bc*/ 	.word	0x00001180


	//----- nvinfo : EIATTR_EXIT_INSTR_OFFSETS
	.align		4
.L_29:
        /*00c0*/ 	.byte	0x04, 0x1c
        /*00c2*/ 	.short	(.L_31 - .L_30)


	//   ....[0]....
.L_30:
        /*00c4*/ 	.word	0x00001190


	//----- nvinfo : EIATTR_CRS_STACK_SIZE
	.align		4
.L_31:
        /*00c8*/ 	.byte	0x04, 0x1e
        /*00ca*/ 	.short	(.L_33 - .L_32)
.L_32:
        /*00cc*/ 	.word	0x00000000


	//----- nvinfo : EIATTR_CBANK_PARAM_SIZE
	.align		4
.L_33:
        /*00d0*/ 	.byte	0x03, 0x19
        /*00d2*/ 	.short	0x0048


	//----- nvinfo : EIATTR_PARAM_CBANK
	.align		4
        /*00d4*/ 	.byte	0x04, 0x0a
        /*00d6*/ 	.short	(.L_35 - .L_34)
	.align		4
.L_34:
        /*00d8*/ 	.word	index@(.nv.constant0._Z17wlcss_cuda_kernelPiS_S_S_S_S_S_S_S_)
        /*00dc*/ 	.short	0x0380
        /*00de*/ 	.short	0x0048


	//----- nvinfo : EIATTR_SW_WAR
	.align		4
.L_35:
        /*00e0*/ 	.byte	0x04, 0x36
        /*00e2*/ 	.short	(.L_37 - .L_36)
.L_36:
        /*00e4*/ 	.word	0x00000008
.L_37:


//--------------------- .nv.callgraph             --------------------------
	.section	.nv.callgraph,"",@"SHT_CUDA_CALLGRAPH"
	.align	4
	.sectionentsize	8
	.align		4
        /*0000*/ 	.word	0x00000000
	.align		4
        /*0004*/ 	.word	0xffffffff
	.align		4
        /*0008*/ 	.word	index@(_Z17wlcss_cuda_kernelPiS_S_S_S_S_S_S_S_)
	.align		4
        /*000c*/ 	.word	index@(free)
	.align		4
        /*0010*/ 	.word	index@(_Z17wlcss_cuda_kernelPiS_S_S_S_S_S_S_S_)
	.align		4
        /*0014*/ 	.word	index@(malloc)
	.align		4
        /*0018*/ 	.word	0x00000000
	.align		4
        /*001c*/ 	.word	0xfffffffe
	.align		4
        /*0020*/ 	.word	0x00000000
	.align		4
        /*0024*/ 	.word	0xfffffffd
	.align		4
        /*0028*/ 	.word	0x00000000
	.align		4
        /*002c*/ 	.word	0xfffffffc


//--------------------- .nv.constant4             --------------------------
	.section	.nv.constant4,"a",@progbits
	.align	8
	.align		8
.nv.constant4:
        /*0000*/ 	.dword	malloc
	.align		8
        /*0008*/ 	.dword	free


//--------------------- .text._Z17wlcss_cuda_kernelPiS_S_S_S_S_S_S_S_ --------------------------
	.section	.text._Z17wlcss_cuda_kernelPiS_S_S_S_S_S_S_S_,"ax",@progbits
	.align	128
        .global         _Z17wlcss_cuda_kernelPiS_S_S_S_S_S_S_S_
        .type           _Z17wlcss_cuda_kernelPiS_S_S_S_S_S_S_S_,@function
        .size           _Z17wlcss_cuda_kernelPiS_S_S_S_S_S_S_S_,(.L_x_12 - _Z17wlcss_cuda_kernelPiS_S_S_S_S_S_S_S_)
        .other          _Z17wlcss_cuda_kernelPiS_S_S_S_S_S_S_S_,@"STO_CUDA_ENTRY STV_DEFAULT"
_Z17wlcss_cuda_kernelPiS_S_S_S_S_S_S_S_:
.text._Z17wlcss_cuda_kernelPiS_S_S_S_S_S_S_S_:
[----:B------:R-:W0:Y:S01]  /*0000*/  LDC R1, c[0x0][0x37c] ;  /* 0x0000df00ff017b82 */ /* 0x000e220000000800 */
[----:B------:R-:W1:Y:S07]  /*0010*/  S2R R11, SR_CTAID.X ;  /* 0x00000000000b7919 */ /* 0x000e6e0000002500 */
[----:B------:R-:W1:Y:S01]  /*0020*/  LDC.64 R4, c[0x0][0x3a0] ;  /* 0x0000e800ff047b82 */ /* 0x000e620000000a00 */
[----:B------:R-:W2:Y:S01]  /*0030*/  LDCU UR4, c[0x0][0x370] ;  /* 0x00006e00ff0477ac */ /* 0x000ea20008000800 */
[----:B------:R-:W2:Y:S01]  /*0040*/  S2R R22, SR_TID.X ;  /* 0x0000000000167919 */ /* 0x000ea20000002100 */
[----:B------:R-:W3:Y:S01]  /*0050*/  LDCU.64 UR36, c[0x0][0x358] ;  /* 0x00006b00ff2477ac */ /* 0x000ee20008000a00 */
[----:B------:R-:W4:Y:S04]  /*0060*/  S2R R15, SR_CTAID.Y ;  /* 0x00000000000f7919 */ /* 0x000f280000002600 */
[----:B------:R-:W4:Y:S01]  /*0070*/  LDC.64 R12, c[0x0][0x3a8] ;  /* 0x0000ea00ff0c7b82 */ /* 0x000f220000000a00 */
[----:B------:R-:W4:Y:S07]  /*0080*/  LDCU UR5, c[0x0][0x374] ;  /* 0x00006e80ff0577ac */ /* 0x000f2e0008000800 */
[----:B------:R-:W0:Y:S08]  /*0090*/  LDC.64 R2, c[0x0][0x3b0] ;  /* 0x0000ec00ff027b82 */ /* 0x000e300000000a00 */
[----:B------:R-:W0:Y:S01]  /*00a0*/  LDC.64 R6, c[0x0][0x3b8] ;  /* 0x0000ee00ff067b82 */ /* 0x000e220000000a00 */
[----:B-1----:R-:W-:-:S07]  /*00b0*/  IMAD.WIDE.U32 R4, R11, 0x4, R4 ;  /* 0x000000040b047825 */ /* 0x002fce00078e0004 */
[----:B------:R-:W1:Y:S01]  /*00c0*/  LDC.64 R8, c[0x0][0x388] ;  /* 0x0000e200ff087b82 */ /* 0x000e620000000a00 */
[----:B--2---:R-:W-:Y:S01]  /*00d0*/  IMAD R0, R22, UR4, R11 ;  /* 0x0000000416007c24 */ /* 0x004fe2000f8e020b */
[----:B---3--:R-:W2:Y:S01]  /*00e0*/  LDG.E R19, desc[UR36][R4.64] ;  /* 0x0000002404137981 */ /* 0x008ea2000c1e1900 */
[----:B----4-:R-:W-:-:S04]  /*00f0*/  IMAD.WIDE.U32 R12, R11, 0x4, R12 ;  /* 0x000000040b0c7825 */ /* 0x010fc800078e000c */
[----:B------:R-:W-:Y:S01]  /*0100*/  IMAD R11, R0, UR5, R15 ;  /* 0x00000005000b7c24 */ /* 0x000fe2000f8e020f */
[----:B------:R-:W3:Y:S01]  /*0110*/  LDG.E R18, desc[UR36][R12.64] ;  /* 0x000000240c127981 */ /* 0x000ee2000c1e1900 */
[----:B0-----:R-:W-:-:S04]  /*0120*/  IMAD.WIDE.U32 R2, R15, 0x4, R2 ;  /* 0x000000040f027825 */ /* 0x001fc800078e0002 */
[----:B------:R-:W-:Y:S02]  /*0130*/  IMAD.WIDE.U32 R6, R15, 0x4, R6 ;  /* 0x000000040f067825 */ /* 0x000fe400078e0006 */
[----:B------:R0:W5:Y:S04]  /*0140*/  LDG.E R2, desc[UR36][R2.64] ;  /* 0x0000002402027981 */ /* 0x000168000c1e1900 */
[----:B------:R0:W5:Y:S01]  /*0150*/  LDG.E R23, desc[UR36][R6.64] ;  /* 0x0000002406177981 */ /* 0x000162000c1e1900 */
[----:B-1----:R-:W-:-:S05]  /*0160*/  IMAD.WIDE.U32 R8, R11, 0x4, R8 ;  /* 0x000000040b087825 */ /* 0x002fca00078e0008 */
[----:B------:R0:W5:Y:S01]  /*0170*/  LDG.E R24, desc[UR36][R8.64] ;  /* 0x0000002408187981 */ /* 0x000162000c1e1900 */
[----:B------:R-:W-:-:S04]  /*0180*/  MOV R0, 0x0 ;  /* 0x0000000000007802 */ /* 0x000fc80000000f00 */
[----:B------:R0:W1:Y:S01]  /*0190*/  LDC.64 R10, c[0x4][R0] ;  /* 0x01000000000a7b82 */ /* 0x0000620000000a00 */
[----:B--2---:R-:W-:-:S04]  /*01a0*/  VIADD R26, R19, 0x2 ;  /* 0x00000002131a7836 */ /* 0x004fc80000000000 */
[----:B------:R-:W-:Y:S01]  /*01b0*/  IMAD.WIDE R16, R26, 0x4, RZ ;  /* 0x000000041a107825 */ /* 0x000fe200078e02ff */
[----:B---3--:R-:W-:-:S03]  /*01c0*/  SHF.R.S32.HI R25, RZ, 0x1f, R18 ;  /* 0x0000001fff197819 */ /* 0x008fc60000011412 */
[----:B------:R-:W-:Y:S02]  /*01d0*/  IMAD.MOV.U32 R4, RZ, RZ, R16 ;  /* 0x000000ffff047224 */ /* 0x000fe400078e0010 */
[----:B01----:R-:W-:-:S07]  /*01e0*/  IMAD.MOV.U32 R5, RZ, RZ, R17 ;  /* 0x000000ffff057224 */ /* 0x003fce00078e0011 */
[----:B------:R-:W-:-:S07]  /*01f0*/  LEPC R20, `(.L_x_0) ;  /* 0x000000001014794e */ /* 0x000fce0000000000 */
[----:B-----5:R-:W-:Y:S05]  /*0200*/  CALL.ABS.NOINC R10 ;  /* 0x000000000a007343 */ /* 0x020fea0003c00000 */
.L_x_0:
[----:B------:R-:W-:-:S13]  /*0210*/  ISETP.NE.AND P0, PT, R26, RZ, PT ;  /* 0x000000ff1a00720c */ /* 0x000fda0003f05270 */
[----:B------:R-:W-:Y:S05]  /*0220*/  @!P0 BRA `(.L_x_1) ;  /* 0x0000000000c88947 */ /* 0x000fea0003800000 */
[----:B------:R-:W-:Y:S01]  /*0230*/  ISETP.GT.U32.AND P0, PT, R16, RZ, PT ;  /* 0x000000ff1000720c */ /* 0x000fe20003f04070 */
[----:B------:R-:W-:Y:S02]  /*0240*/  IMAD.MOV.U32 R9, RZ, RZ, RZ ;  /* 0x000000ffff097224 */ /* 0x000fe400078e00ff */
[----:B------:R-:W-:Y:S01]  /*0250*/  IMAD.MOV.U32 R11, RZ, RZ, RZ ;  /* 0x000000ffff0b7224 */ /* 0x000fe200078e00ff */
[----:B------:R-:W-:-:S13]  /*0260*/  ISETP.GT.U32.AND.EX P0, PT, R17, RZ, PT, P0 ;  /* 0x000000ff1100720c */ /* 0x000fda0003f04100 */
[----:B------:R-:W-:Y:S01]  /*0270*/  @!P0 IADD3 R6, P1, PT, R9, R4, RZ ;  /* 0x0000000409068210 */ /* 0x000fe20007f3e0ff */
[----:B------:R-:W-:-:S04]  /*0280*/  @!P0 IMAD.MOV.U32 R9, RZ, RZ, 0x1 ;  /* 0x00000001ff098424 */ /* 0x000fc800078e00ff */
[----:B------:R-:W-:Y:S01]  /*0290*/  @!P0 IMAD.X R7, R11, 0x1, R5, P1 ;  /* 0x000000010b078824 */ /* 0x000fe200008e0605 */
[CC--:B------:R-:W-:Y:S01]  /*02a0*/  IADD3 R0, P3, PT, R16.reuse, -R9.reuse, RZ ;  /* 0x8000000910007210 */ /* 0x0c0fe20007f7e0ff */
[----:B------:R-:W-:Y:S01]  /*02b0*/  @!P0 IMAD.MOV.U32 R11, RZ, RZ, RZ ;  /* 0x000000ffff0b8224 */ /* 0x000fe200078e00ff */
[----:B------:R-:W-:Y:S02]  /*02c0*/  ISETP.GT.U32.AND P2, PT, R16, R9, PT ;  /* 0x000000091000720c */ /* 0x000fe40003f44070 */
[----:B------:R-:W-:Y:S01]  /*02d0*/  ISETP.LE.U32.AND P1, PT, R0, 0x3, PT ;  /* 0x000000030000780c */ /* 0x000fe20003f23070 */
[C---:B------:R-:W-:Y:S01]  /*02e0*/  IMAD.X R0, R17.reuse, 0x1, ~R11, P3 ;  /* 0x0000000111007824 */ /* 0x040fe200018e0e0b */
[----:B------:R0:W-:Y:S01]  /*02f0*/  @!P0 ST.E.U8 desc[UR36][R6.64], RZ ;  /* 0x000000ff06008985 */ /* 0x0001e2000c101124 */
[----:B------:R-:W-:-:S04]  /*0300*/  ISETP.GT.U32.AND.EX P2, PT, R17, R11, PT, P2 ;  /* 0x0000000b1100720c */ /* 0x000fc80003f44120 */
[----:B------:R-:W-:-:S13]  /*0310*/  ISETP.LE.U32.OR.EX P1, PT, R0, RZ, !P2, P1 ;  /* 0x000000ff0000720c */ /* 0x000fda0005723510 */
[----:B0-----:R-:W-:Y:S05]  /*0320*/  @P1 BRA `(.L_x_2) ;  /* 0x0000000000401947 */ /* 0x001fea0003800000 */
[----:B------:R-:W-:Y:S01]  /*0330*/  IADD3 R0, P1, PT, R16, -0x3, RZ ;  /* 0xfffffffd10007810 */ /* 0x000fe20007f3e0ff */
[----:B------:R-:W-:Y:S01]  /*0340*/  BSSY.RECONVERGENT B0, `(.L_x_2) ;  /* 0x000000e000007945 */ /* 0x000fe20003800200 */
[----:B------:R-:W-:Y:S02]  /*0350*/  PLOP3.LUT P0, PT, PT, PT, PT, 0x8, 0x80 ;  /* 0x000000000080781c */ /* 0x000fe40003f0e170 */
[----:B------:R-:W-:-:S11]  /*0360*/  IADD3.X R3, PT, PT, R17, -0x1, RZ, P1, !PT ;  /* 0xffffffff11037810 */ /* 0x000fd60000ffe4ff */
.L_x_3:
[C---:B0-----:R-:W-:Y:S02]  /*0370*/  IADD3 R6, P1, PT, R9.reuse, R4, RZ ;  /* 0x0000000409067210 */ /* 0x041fe40007f3e0ff */
[----:B------:R-:W-:-:S03]  /*0380*/  IADD3 R9, P2, PT, R9, 0x4, RZ ;  /* 0x0000000409097810 */ /* 0x000fc60007f5e0ff */
[----:B------:R-:W-:Y:S01]  /*0390*/  IMAD.X R7, R11, 0x1, R5, P1 ;  /* 0x000000010b077824 */ /* 0x000fe200008e0605 */
[----:B------:R-:W-:Y:S01]  /*03a0*/  ISETP.GE.U32.AND P1, PT, R9, R0, PT ;  /* 0x000000000900720c */ /* 0x000fe20003f26070 */
[----:B------:R-:W-:-:S03]  /*03b0*/  IMAD.X R11, RZ, RZ, R11, P2 ;  /* 0x000000ffff0b7224 */ /* 0x000fc600010e060b */
[----:B------:R0:W-:Y:S02]  /*03c0*/  ST.E.U8 desc[UR36][R6.64], RZ ;  /* 0x000000ff06007985 */ /* 0x0001e4000c101124 */
[----:B------:R-:W-:Y:S02]  /*03d0*/  ISETP.GE.U32.AND.EX P1, PT, R11, R3, PT, P1 ;  /* 0x000000030b00720c */ /* 0x000fe40003f26110 */
[----:B------:R0:W-:Y:S04]  /*03e0*/  ST.E.U8 desc[UR36][R6.64+0x1], RZ ;  /* 0x000001ff06007985 */ /* 0x0001e8000c101124 */
[----:B------:R0:W-:Y:S04]  /*03f0*/  ST.E.U8 desc[UR36][R6.64+0x2], RZ ;  /* 0x000002ff06007985 */ /* 0x0001e8000c101124 */
[----:B------:R0:W-:Y:S03]  /*0400*/  ST.E.U8 desc[UR36][R6.64+0x3], RZ ;  /* 0x000003ff06007985 */ /* 0x0001e6000c101124 */
[----:B------:R-:W-:Y:S05]  /*0410*/  @!P1 BRA `(.L_x_3) ;  /* 0xfffffffc00d49947 */ /* 0x000fea000383ffff */
[----:B------:R-:W-:Y:S05]  /*0420*/  BSYNC.RECONVERGENT B0 ;  /* 0x0000000000007941 */ /* 0x000fea0003800200 */
.L_x_2:
[CC--:B------:R-:W-:Y:S02]  /*0430*/  IADD3 R0, P3, PT, R16.reuse, -R9.reuse, RZ ;  /* 0x8000000910007210 */ /* 0x0c0fe40007f7e0ff */
[----:B------:R-:W-:Y:S02]  /*0440*/  ISETP.GT.U32.AND P2, PT, R16, R9, PT ;  /* 0x000000091000720c */ /* 0x000fe40003f44070 */
[----:B------:R-:W-:Y:S01]  /*0450*/  ISETP.LE.U32.AND P1, PT, R0, 0x1, PT ;  /* 0x000000010000780c */ /* 0x000fe20003f23070 */
[C---:B------:R-:W-:Y:S01]  /*0460*/  IMAD.X R0, R17.reuse, 0x1, ~R11, P3 ;  /* 0x0000000111007824 */ /* 0x040fe200018e0e0b */
[----:B------:R-:W-:-:S04]  /*0470*/  ISETP.GT.U32.AND.EX P2, PT, R17, R11, PT, P2 ;  /* 0x0000000b1100720c */ /* 0x000fc80003f44120 */
[----:B------:R-:W-:-:S13]  /*0480*/  ISETP.LE.U32.OR.EX P1, PT, R0, RZ, !P2, P1 ;  /* 0x000000ff0000720c */ /* 0x000fda0005723510 */
[C---:B------:R-:W-:Y:S02]  /*0490*/  @!P1 IADD3 R12, P3, PT, R9.reuse, R4, RZ ;  /* 0x00000004090c9210 */ /* 0x040fe40007f7e0ff */
[----:B------:R-:W-:Y:S02]  /*04a0*/  @!P1 IADD3 R9, P2, PT, R9, 0x2, RZ ;  /* 0x0000000209099810 */ /* 0x000fe40007f5e0ff */
[----:B------:R-:W-:Y:S01]  /*04b0*/  @!P1 PLOP3.LUT P0, PT, PT, PT, PT, 0x8, 0x80 ;  /* 0x000000000080981c */ /* 0x000fe20003f0e170 */
[----:B------:R-:W-:Y:S02]  /*04c0*/  @!P1 IMAD.X R13, R11, 0x1, R5, P3 ;  /* 0x000000010b0d9824 */ /* 0x000fe400018e0605 */
[----:B------:R-:W-:Y:S01]  /*04d0*/  @!P1 IMAD.X R11, RZ, RZ, R11, P2 ;  /* 0x000000ffff0b9224 */ /* 0x000fe200010e060b */
[----:B------:R-:W-:Y:S02]  /*04e0*/  ISETP.LT.U32.AND P2, PT, R9, R16, PT ;  /* 0x000000100900720c */ /* 0x000fe40003f41070 */
[----:B------:R1:W-:Y:S02]  /*04f0*/  @!P1 ST.E.U8 desc[UR36][R12.64], RZ ;  /* 0x000000ff0c009985 */ /* 0x0003e4000c101124 */
[----:B------:R-:W-:-:S02]  /*0500*/  ISETP.LT.U32.OR.EX P0, PT, R11, R17, P0, P2 ;  /* 0x000000110b00720c */ /* 0x000fc40000701520 */
[----:B------:R1:W-:Y:S11]  /*0510*/  @!P1 ST.E.U8 desc[UR36][R12.64+0x1], RZ ;  /* 0x000001ff0c009985 */ /* 0x0003f6000c101124 */
[----:B0-----:R-:W-:-:S05]  /*0520*/  @P0 IADD3 R6, P2, PT, R9, R4, RZ ;  /* 0x0000000409060210 */ /* 0x001fca0007f5e0ff */
[----:B------:R-:W-:-:S05]  /*0530*/  @P0 IMAD.X R7, R11, 0x1, R5, P2 ;  /* 0x000000010b070824 */ /* 0x000fca00010e0605 */
[----:B------:R1:W-:Y:S03]  /*0540*/  @P0 ST.E.U8 desc[UR36][R6.64], RZ ;  /* 0x000000ff06000985 */ /* 0x0003e6000c101124 */
.L_x_1:
[----:B------:R-:W0:Y:S01]  /*0550*/  LDC.64 R10, c[0x0][0x3c0] ;  /* 0x0000f000ff0a7b82 */ /* 0x000e220000000a00 */
[----:B------:R-:W-:Y:S01]  /*0560*/  ISETP.GE.AND P0, PT, R2, 0x1, PT ;  /* 0x000000010200780c */ /* 0x000fe20003f06270 */
[----:B------:R-:W-:-:S04]  /*0570*/  IMAD R3, R22, 0x3, RZ ;  /* 0x0000000316037824 */ /* 0x000fc800078e02ff */
[----:B0-----:R-:W-:-:S08]  /*0580*/  IMAD.WIDE.U32 R10, R3, 0x4, R10 ;  /* 0x00000004030a7825 */ /* 0x001fd000078e000a */
[----:B------:R-:W-:Y:S05]  /*0590*/  @!P0 BRA `(.L_x_4) ;  /* 0x0000000800ec8947 */ /* 0x000fea0003800000 */
[----:B------:R0:W5:Y:S01]  /*05a0*/  LDG.E R0, desc[UR36][R10.64] ;  /* 0x000000240a007981 */ /* 0x000162000c1e1900 */
[----:B------:R-:W2:Y:S03]  /*05b0*/  LDC.64 R20, c[0x0][0x390] ;  /* 0x0000e400ff147b82 */ /* 0x000ea60000000a00 */
[----:B------:R0:W5:Y:S04]  /*05c0*/  LDG.E R3, desc[UR36][R10.64+0x4] ;  /* 0x000004240a037981 */ /* 0x000168000c1e1900 */
[----:B------:R0:W5:Y:S01]  /*05d0*/  LDG.E R16, desc[UR36][R10.64+0x8] ;  /* 0x000008240a107981 */ /* 0x000162000c1e1900 */
[C---:B------:R-:W-:Y:S01]  /*05e0*/  LOP3.LUT R17, R19.reuse, 0x7ffffffc, RZ, 0xc0, !PT ;  /* 0x7ffffffc13117812 */ /* 0x040fe200078ec0ff */
[C---:B-1----:R-:W-:Y:S01]  /*05f0*/  VIADD R7, R19.reuse, 0x1 ;  /* 0x0000000113077836 */ /* 0x042fe20000000000 */
[----:B------:R-:W-:Y:S01]  /*0600*/  BSSY.RECONVERGENT B0, `(.L_x_4) ;  /* 0x00000b4000007945 */ /* 0x000fe20003800200 */
[----:B------:R-:W-:-:S04]  /*0610*/  IMAD.WIDE R8, R19, 0x4, R4 ;  /* 0x0000000413087825 */ /* 0x000fc800078e0204 */
[----:B------:R-:W-:-:S04]  /*0620*/  IMAD.WIDE.U32 R6, R7, 0x4, R4 ;  /* 0x0000000407067825 */ /* 0x000fc800078e0004 */
[----:B------:R-:W-:Y:S01]  /*0630*/  IMAD.MOV R22, RZ, RZ, -R17 ;  /* 0x000000ffff167224 */ /* 0x000fe200078e0a11 */
[----:B--2---:R-:W-:-:S04]  /*0640*/  LEA R20, P0, R18, R20, 0x2 ;  /* 0x0000001412147211 */ /* 0x004fc800078010ff */
[----:B------:R-:W-:Y:S01]  /*0650*/  LEA.HI.X R26, R18, R21, R25, 0x2, P0 ;  /* 0x00000015121a7211 */ /* 0x000fe200000f1419 */
[----:B------:R-:W-:Y:S01]  /*0660*/  IMAD.MOV.U32 R21, RZ, RZ, RZ ;  /* 0x000000ffff157224 */ /* 0x000fe200078e00ff */
[----:B------:R-:W-:-:S05]  /*0670*/  IADD3 R20, P0, PT, R20, 0x8, RZ ;  /* 0x0000000814147810 */ /* 0x000fca0007f1e0ff */
[----:B0-----:R-:W-:-:S08]  /*0680*/  IMAD.X R26, RZ, RZ, R26, P0 ;  /* 0x000000ffff1a7224 */ /* 0x001fd000000e061a */
.L_x_9:
[----:B------:R-:W-:-:S13]  /*0690*/  ISETP.GE.AND P0, PT, R19, 0x1, PT ;  /* 0x000000011300780c */ /* 0x000fda0003f06270 */
[----:B01----:R-:W-:Y:S05]  /*06a0*/  @!P0 BRA `(.L_x_5) ;  /* 0x0000000800748947 */ /* 0x003fea0003800000 */
[----:B------:R-:W0:Y:S01]  /*06b0*/  LDCU.64 UR4, c[0x0][0x398] ;  /* 0x00007300ff0477ac */ /* 0x000e220008000a00 */
[----:B------:R-:W-:Y:S01]  /*06c0*/  IADD3 R11, P0, PT, R23, R21, RZ ;  /* 0x00000015170b7210 */ /* 0x000fe20007f1e0ff */
[----:B------:R-:W-:-:S03]  /*06d0*/  IMAD.MOV.U32 R27, RZ, RZ, RZ ;  /* 0x000000ffff1b7224 */ /* 0x000fc600078e00ff */
[----:B------:R-:W-:Y:S02]  /*06e0*/  LEA.HI.X.SX32 R12, R23, RZ, 0x1, P0 ;  /* 0x000000ff170c7211 */ /* 0x000fe400000f0eff */
[----:B------:R-:W-:Y:S02]  /*06f0*/  ISETP.GE.U32.AND P0, PT, R19, 0x4, PT ;  /* 0x000000041300780c */ /* 0x000fe40003f06070 */
[----:B0-----:R-:W-:-:S04]  /*0700*/  LEA R10, P1, R11, UR4, 0x2 ;  /* 0x000000040b0a7c11 */ /* 0x001fc8000f8210ff */
[----:B------:R-:W-:-:S07]  /*0710*/  LEA.HI.X R11, R11, UR5, R12, 0x2, P1 ;  /* 0x000000050b0b7c11 */ /* 0x000fce00088f140c */
[----:B------:R-:W-:Y:S05]  /*0720*/  @!P0 BRA `(.L_x_6) ;  /* 0x0000000400548947 */ /* 0x000fea0003800000 */
[----:B------:R-:W-:Y:S01]  /*0730*/  IADD3 R28, P0, PT, R4, 0x8, RZ ;  /* 0x00000008041c7810 */ /* 0x000fe20007f1e0ff */
[----:B------:R-:W-:Y:S01]  /*0740*/  BSSY.RECONVERGENT B1, `(.L_x_7) ;  /* 0x0000052000017945 */ /* 0x000fe20003800200 */
[----:B------:R-:W-:Y:S02]  /*0750*/  IMAD.MOV.U32 R12, RZ, RZ, R20 ;  /* 0x000000ffff0c7224 */ /* 0x000fe400078e0014 */
[----:B------:R-:W-:Y:S02]  /*0760*/  IMAD.MOV.U32 R13, RZ, RZ, R26 ;  /* 0x000000ffff0d7224 */ /* 0x000fe400078e001a */
[----:B------:R-:W-:Y:S02]  /*0770*/  IMAD.MOV.U32 R27, RZ, RZ, R22 ;  /* 0x000000ffff1b7224 */ /* 0x000fe400078e0016 */
[----:B------:R-:W-:-:S07]  /*0780*/  IMAD.X R31, RZ, RZ, R5, P0 ;  /* 0x000000ffff1f7224 */ /* 0x000fce00000e0605 */
.L_x_8:
[----:B------:R-:W2:Y:S04]  /*0790*/  LDG.E R14, desc[UR36][R10.64] ;  /* 0x000000240a0e7981 */ /* 0x000ea8000c1e1900 */
[----:B------:R-:W2:Y:S02]  /*07a0*/  LDG.E R15, desc[UR36][R12.64+-0x8] ;  /* 0xfffff8240c0f7981 */ /* 0x000ea4000c1e1900 */
[----:B--2---:R-:W-:Y:S02]  /*07b0*/  IMAD.IADD R32, R14, 0x1, -R15 ;  /* 0x000000010e207824 */ /* 0x004fe400078e0a0f */
[----:B------:R-:W-:Y:S02]  /*07c0*/  IMAD.MOV.U32 R14, RZ, RZ, R28 ;  /* 0x000000ffff0e7224 */ /* 0x000fe400078e001c */
[----:B------:R-:W2:Y:S01]  /*07d0*/  LD.E R28, desc[UR36][R6.64] ;  /* 0x00000024061c7980 */ /* 0x000ea2000c101900 */
[----:B------:R-:W-:-:S04]  /*07e0*/  IABS R15, R32 ;  /* 0x00000020000f7213 */ /* 0x000fc80000000000 */
[----:B-----5:R-:W-:Y:S01]  /*07f0*/  ISETP.GT.AND P0, PT, R15, R16, PT ;  /* 0x000000100f00720c */ /* 0x020fe20003f04270 */
[----:B------:R-:W-:-:S05]  /*0800*/  IMAD.MOV.U32 R15, RZ, RZ, R31 ;  /* 0x000000ffff0f7224 */ /* 0x000fca00078e001f */
[----:B------:R-:W3:Y:S07]  /*0810*/  LD.E R29, desc[UR36][R14.64+-0x8] ;  /* 0xfffff8240e1d7980 */ /* 0x000eee000c101900 */
[----:B------:R-:W4:Y:S01]  /*0820*/  @P0 LD.E R30, desc[UR36][R14.64+-0x4] ;  /* 0xfffffc240e1e0980 */ /* 0x000f22000c101900 */
[----:B------:R-:W-:-:S04]  /*0830*/  @P0 IABS R32, R32 ;  /* 0x0000002000200213 */ /* 0x000fc80000000000 */
[----:B------:R-:W-:Y:S01]  /*0840*/  @P0 IADD3 R32, PT, PT, RZ, -R32, RZ ;  /* 0x80000020ff200210 */ /* 0x000fe20007ffe0ff */
[----:B--2---:R0:W-:Y:S04]  /*0850*/  ST.E desc[UR36][R14.64+-0x8], R28 ;  /* 0xfffff81c0e007985 */ /* 0x0041e8000c101924 */
[CC--:B----4-:R-:W-:Y:S02]  /*0860*/  @P0 IMAD R31, R3.reuse, R32.reuse, R30 ;  /* 0x00000020031f0224 */ /* 0x0d0fe400078e021e */
[CCC-:B---3--:R-:W-:Y:S02]  /*0870*/  @P0 IMAD R30, R3.reuse, R32.reuse, R29.reuse ;  /* 0x00000020031e0224 */ /* 0x1c8fe400078e021d */
[----:B------:R-:W-:Y:S02]  /*0880*/  @P0 IMAD R32, R3, R32, R28 ;  /* 0x0000002003200224 */ /* 0x000fe400078e021c */
[----:B------:R-:W-:-:S03]  /*0890*/  @!P0 IMAD.IADD R29, R0, 0x1, R29 ;  /* 0x00000001001d8824 */ /* 0x000fc600078e021d */
[----:B------:R-:W-:-:S05]  /*08a0*/  @P0 VIMNMX3 R29, R31, R32, R30, !PT ;  /* 0x000000201f1d020f */ /* 0x000fca000780011e */
[----:B------:R-:W-:Y:S04]  /*08b0*/  ST.E desc[UR36][R6.64], R29 ;  /* 0x0000001d06007985 */ /* 0x000fe8000c101924 */
[----:B------:R-:W2:Y:S04]  /*08c0*/  LDG.E R30, desc[UR36][R10.64] ;  /* 0x000000240a1e7981 */ /* 0x000ea8000c1e1900 */
[----:B------:R-:W2:Y:S02]  /*08d0*/  LDG.E R31, desc[UR36][R12.64+-0x4] ;  /* 0xfffffc240c1f7981 */ /* 0x000ea4000c1e1900 */
[----:B--2---:R-:W-:-:S05]  /*08e0*/  IMAD.IADD R32, R30, 0x1, -R31 ;  /* 0x000000011e207824 */ /* 0x004fca00078e0a1f */
[----:B------:R-:W-:-:S04]  /*08f0*/  IABS R31, R32 ;  /* 0x00000020001f7213 */ /* 0x000fc80000000000 */
[----:B------:R-:W-:-:S13]  /*0900*/  ISETP.GT.AND P0, PT, R31, R16, PT ;  /* 0x000000101f00720c */ /* 0x000fda0003f04270 */
[----:B------:R-:W0:Y:S04]  /*0910*/  @P0 LD.E R33, desc[UR36][R14.64+-0x4] ;  /* 0xfffffc240e210980 */ /* 0x000e28000c101900 */
[----:B------:R-:W2:Y:S04]  /*0920*/  @P0 LD.E R30, desc[UR36][R14.64] ;  /* 0x000000240e1e0980 */ /* 0x000ea8000c101900 */
[----:B------:R-:W3:Y:S01]  /*0930*/  @!P0 LD.E R31, desc[UR36][R14.64+-0x4] ;  /* 0xfffffc240e1f8980 */ /* 0x000ee2000c101900 */
[----:B------:R-:W-:-:S05]  /*0940*/  @P0 IABS R32, R32 ;  /* 0x0000002000200213 */ /* 0x000fca0000000000 */
[----:B------:R-:W-:Y:S01]  /*0950*/  @P0 IMAD.MOV R32, RZ, RZ, -R32 ;  /* 0x000000ffff200224 */ /* 0x000fe200078e0a20 */
[----:B------:R1:W-:Y:S03]  /*0960*/  ST.E desc[UR36][R14.64+-0x4], R29 ;  /* 0xfffffc1d0e007985 */ /* 0x0003e6000c101924 */
[CC--:B0-----:R-:W-:Y:S02]  /*0970*/  @P0 IMAD R28, R3.reuse, R32.reuse, R33 ;  /* 0x00000020031c0224 */ /* 0x0c1fe400078e0221 */
[CC--:B--2---:R-:W-:Y:S02]  /*0980*/  @P0 IMAD R33, R3.reuse, R32.reuse, R30 ;  /* 0x0000002003210224 */ /* 0x0c4fe400078e021e */
[----:B------:R-:W-:Y:S02]  /*0990*/  @P0 IMAD R30, R3, R32, R29 ;  /* 0x00000020031e0224 */ /* 0x000fe400078e021d */
[----:B---3--:R-:W-:-:S03]  /*09a0*/  @!P0 IMAD.IADD R31, R0, 0x1, R31 ;  /* 0x00000001001f8824 */ /* 0x008fc600078e021f */
[----:B------:R-:W-:-:S05]  /*09b0*/  @P0 VIMNMX3 R31, R33, R30, R28, !PT ;  /* 0x0000001e211f020f */ /* 0x000fca000780011c */
[----:B------:R-:W-:Y:S04]  /*09c0*/  ST.E desc[UR36][R6.64], R31 ;  /* 0x0000001f06007985 */ /* 0x000fe8000c101924 */
[----:B------:R-:W2:Y:S04]  /*09d0*/  LDG.E R28, desc[UR36][R10.64] ;  /* 0x000000240a1c7981 */ /* 0x000ea8000c1e1900 */
[----:B------:R-:W2:Y:S02]  /*09e0*/  LDG.E R33, desc[UR36][R12.64] ;  /* 0x000000240c217981 */ /* 0x000ea4000c1e1900 */
[----:B--2---:R-:W-:-:S05]  /*09f0*/  IMAD.IADD R28, R28, 0x1, -R33 ;  /* 0x000000011c1c7824 */ /* 0x004fca00078e0a21 */
[----:B------:R-:W-:-:S04]  /*0a00*/  IABS R33, R28 ;  /* 0x0000001c00217213 */ /* 0x000fc80000000000 */
[----:B------:R-:W-:-:S13]  /*0a10*/  ISETP.GT.AND P0, PT, R33, R16, PT ;  /* 0x000000102100720c */ /* 0x000fda0003f04270 */
[----:B------:R-:W2:Y:S04]  /*0a20*/  @P0 LD.E R30, desc[UR36][R14.64+0x4] ;  /* 0x000004240e1e0980 */ /* 0x000ea8000c101900 */
[----:B------:R-:W3:Y:S04]  /*0a30*/  @P0 LD.E R34, desc[UR36][R14.64] ;  /* 0x000000240e220980 */ /* 0x000ee8000c101900 */
[----:B------:R-:W1:Y:S01]  /*0a40*/  @!P0 LD.E R33, desc[UR36][R14.64] ;  /* 0x000000240e218980 */ /* 0x000e62000c101900 */
[----:B------:R-:W-:-:S05]  /*0a50*/  @P0 IABS R28, R28 ;  /* 0x0000001c001c0213 */ /* 0x000fca0000000000 */
[----:B------:R-:W-:Y:S01]  /*0a60*/  @P0 IMAD.MOV R32, RZ, RZ, -R28 ;  /* 0x000000ffff200224 */ /* 0x000fe200078e0a1c */
[----:B------:R0:W-:Y:S03]  /*0a70*/  ST.E desc[UR36][R14.64], R31 ;  /* 0x0000001f0e007985 */ /* 0x0001e6000c101924 */
[CC--:B--2---:R-:W-:Y:S02]  /*0a80*/  @P0 IMAD R35, R3.reuse, R32.reuse, R30 ;  /* 0x0000002003230224 */ /* 0x0c4fe400078e021e */
[CC--:B------:R-:W-:Y:S02]  /*0a90*/  @P0 IMAD R30, R3.reuse, R32.reuse, R31 ;  /* 0x00000020031e0224 */ /* 0x0c0fe400078e021f */
[----:B---3--:R-:W-:Y:S02]  /*0aa0*/  @P0 IMAD R28, R3, R32, R34 ;  /* 0x00000020031c0224 */ /* 0x008fe400078e0222 */
[----:B-1----:R-:W-:-:S03]  /*0ab0*/  @!P0 IMAD.IADD R29, R0, 0x1, R33 ;  /* 0x00000001001d8824 */ /* 0x002fc600078e0221 */
[----:B------:R-:W-:-:S05]  /*0ac0*/  @P0 VIMNMX3 R29, R35, R30, R28, !PT ;  /* 0x0000001e231d020f */ /* 0x000fca000780011c */
[----:B------:R1:W-:Y:S04]  /*0ad0*/  ST.E desc[UR36][R6.64], R29 ;  /* 0x0000001d06007985 */ /* 0x0003e8000c101924 */
        /* <DEDUP_REMOVED lines=10> */
[----:B------:R1:W-:Y:S01]  /*0b80*/  ST.E desc[UR36][R14.64+0x4], R29 ;  /* 0x0000041d0e007985 */ /* 0x0003e2000c101924 */
[----:B------:R-:W-:Y:S01]  /*0b90*/  VIADD R27, R27, 0x4 ;  /* 0x000000041b1b7836 */ /* 0x000fe20000000000 */
[----:B------:R-:W-:-:S05]  /*0ba0*/  IADD3 R12, P1, PT, R12, 0x10, RZ ;  /* 0x000000100c0c7810 */ /* 0x000fca0007f3e0ff */
[----:B------:R-:W-:Y:S02]  /*0bb0*/  IMAD.X R13, RZ, RZ, R13, P1 ;  /* 0x000000ffff0d7224 */ /* 0x000fe400008e060d */
[CC--:B0-----:R-:W-:Y:S02]  /*0bc0*/  @P0 IMAD R31, R3.reuse, R32.reuse, R30 ;  /* 0x00000020031f0224 */ /* 0x0c1fe400078e021e */
[CC--:B------:R-:W-:Y:S02]  /*0bd0*/  @P0 IMAD R30, R3.reuse, R32.reuse, R29 ;  /* 0x00000020031e0224 */ /* 0x0c0fe400078e021d */
[----:B--2---:R-:W-:Y:S02]  /*0be0*/  @P0 IMAD R28, R3, R32, R34 ;  /* 0x00000020031c0224 */ /* 0x004fe400078e0222 */
[----:B---3--:R-:W-:-:S03]  /*0bf0*/  @!P0 IMAD.IADD R33, R0, 0x1, R33 ;  /* 0x0000000100218824 */ /* 0x008fc600078e0221 */
[----:B------:R-:W-:-:S05]  /*0c00*/  @P0 VIMNMX3 R33, R31, R30, R28, !PT ;  /* 0x0000001e1f21020f */ /* 0x000fca000780011c */
[----:B------:R1:W-:Y:S01]  /*0c10*/  ST.E desc[UR36][R6.64], R33 ;  /* 0x0000002106007985 */ /* 0x0003e2000c101924 */
[----:B------:R-:W-:Y:S02]  /*0c20*/  ISETP.NE.AND P0, PT, R27, RZ, PT ;  /* 0x000000ff1b00720c */ /* 0x000fe40003f05270 */
[----:B------:R-:W-:-:S05]  /*0c30*/  IADD3 R28, P2, PT, R14, 0x10, RZ ;  /* 0x000000100e1c7810 */ /* 0x000fca0007f5e0ff */
[----:B------:R-:W-:-:S06]  /*0c40*/  IMAD.X R31, RZ, RZ, R15, P2 ;  /* 0x000000ffff1f7224 */ /* 0x000fcc00010e060f */
[----:B-1----:R-:W-:Y:S05]  /*0c50*/  @P0 BRA `(.L_x_8) ;  /* 0xfffffff800cc0947 */ /* 0x002fea000383ffff */
[----:B------:R-:W-:Y:S05]  /*0c60*/  BSYNC.RECONVERGENT B1 ;  /* 0x0000000000017941 */ /* 0x000fea0003800200 */
.L_x_7:
[----:B------:R-:W-:-:S07]  /*0c70*/  IMAD.MOV.U32 R27, RZ, RZ, R17 ;  /* 0x000000ffff1b7224 */ /* 0x000fce00078e0011 */
.L_x_6:
[----:B------:R-:W-:-:S04]  /*0c80*/  LOP3.LUT R30, R19, 0x3, RZ, 0xc0, !PT ;  /* 0x00000003131e7812 */ /* 0x000fc800078ec0ff */
[----:B------:R-:W-:-:S13]  /*0c90*/  ISETP.NE.AND P0, PT, R30, RZ, PT ;  /* 0x000000ff1e00720c */ /* 0x000fda0003f05270 */
[----:B------:R-:W-:Y:S05]  /*0ca0*/  @!P0 BRA `(.L_x_5) ;  /* 0x0000000000f48947 */ /* 0x000fea0003800000 */
[----:B------:R-:W0:Y:S01]  /*0cb0*/  LDC.64 R12, c[0x0][0x390] ;  /* 0x0000e400ff0c7b82 */ /* 0x000e220000000a00 */
[----:B------:R-:W-:Y:S01]  /*0cc0*/  IADD3 R14, P0, PT, R18, R27, RZ ;  /* 0x0000001b120e7210 */ /* 0x000fe20007f1e0ff */
[----:B------:R-:W2:Y:S03]  /*0cd0*/  LD.E R28, desc[UR36][R6.64] ;  /* 0x00000024061c7980 */ /* 0x000ea6000c101900 */
[----:B------:R-:W-:Y:S02]  /*0ce0*/  IADD3.X R15, PT, PT, RZ, R25, RZ, P0, !PT ;  /* 0x00000019ff0f7210 */ /* 0x000fe400007fe4ff */
[----:B0-----:R-:W-:-:S04]  /*0cf0*/  LEA R12, P0, R14, R12, 0x2 ;  /* 0x0000000c0e0c7211 */ /* 0x001fc800078010ff */
[----:B------:R-:W-:Y:S02]  /*0d00*/  LEA.HI.X R13, R14, R13, R15, 0x2, P0 ;  /* 0x0000000d0e0d7211 */ /* 0x000fe400000f140f */
[----:B------:R-:W3:Y:S04]  /*0d10*/  LDG.E R14, desc[UR36][R10.64] ;  /* 0x000000240a0e7981 */ /* 0x000ee8000c1e1900 */
[----:B------:R-:W3:Y:S02]  /*0d20*/  LDG.E R15, desc[UR36][R12.64] ;  /* 0x000000240c0f7981 */ /* 0x000ee4000c1e1900 */
[----:B---3--:R-:W-:Y:S02]  /*0d30*/  IMAD.IADD R29, R14, 0x1, -R15 ;  /* 0x000000010e1d7824 */ /* 0x008fe400078e0a0f */
[----:B------:R-:W-:-:S03]  /*0d40*/  IMAD.MOV.U32 R14, RZ, RZ, R4 ;  /* 0x000000ffff0e7224 */ /* 0x000fc600078e0004 */
[----:B------:R-:W-:-:S04]  /*0d50*/  IABS R15, R29 ;  /* 0x0000001d000f7213 */ /* 0x000fc80000000000 */
[----:B-----5:R-:W-:Y:S01]  /*0d60*/  ISETP.GT.AND P0, PT, R15, R16, PT ;  /* 0x000000100f00720c */ /* 0x020fe20003f04270 */
[----:B------:R-:W-:Y:S02]  /*0d70*/  IMAD.MOV.U32 R15, RZ, RZ, R5 ;  /* 0x000000ffff0f7224 */ /* 0x000fe400078e0005 */
[----:B------:R-:W-:-:S05]  /*0d80*/  IMAD.WIDE.U32 R14, R27, 0x4, R14 ;  /* 0x000000041b0e7825 */ /* 0x000fca00078e000e */
[----:B------:R-:W3:Y:S05]  /*0d90*/  LD.E R27, desc[UR36][R14.64] ;  /* 0x000000240e1b7980 */ /* 0x000eea000c101900 */
[----:B------:R-:W4:Y:S01]  /*0da0*/  @P0 LD.E R32, desc[UR36][R14.64+0x4] ;  /* 0x000004240e200980 */ /* 0x000f22000c101900 */
[----:B------:R-:W-:-:S05]  /*0db0*/  @P0 IABS R29, R29 ;  /* 0x0000001d001d0213 */ /* 0x000fca0000000000 */
[----:B------:R-:W-:-:S04]  /*0dc0*/  @P0 IMAD.MOV R34, RZ, RZ, -R29 ;  /* 0x000000ffff220224 */ /* 0x000fc800078e0a1d */
[CC--:B--2---:R-:W-:Y:S01]  /*0dd0*/  @P0 IMAD R31, R3.reuse, R34.reuse, R28 ;  /* 0x00000022031f0224 */ /* 0x0c4fe200078e021c */
[----:B------:R0:W-:Y:S01]  /*0de0*/  ST.E desc[UR36][R14.64], R28 ;  /* 0x0000001c0e007985 */ /* 0x0001e2000c101924 */
[CCC-:B---3--:R-:W-:Y:S02]  /*0df0*/  @P0 IMAD R29, R3.reuse, R34.reuse, R27.reuse ;  /* 0x00000022031d0224 */ /* 0x1c8fe400078e021b */
[----:B----4-:R-:W-:Y:S02]  /*0e00*/  @P0 IMAD R32, R3, R34, R32 ;  /* 0x0000002203200224 */ /* 0x010fe400078e0220 */
[----:B------:R-:W-:-:S03]  /*0e10*/  @!P0 IMAD.IADD R27, R0, 0x1, R27 ;  /* 0x00000001001b8824 */ /* 0x000fc600078e021b */
[----:B------:R-:W-:-:S05]  /*0e20*/  @P0 VIMNMX3 R27, R32, R31, R29, !PT ;  /* 0x0000001f201b020f */ /* 0x000fca000780011d */
[----:B------:R0:W-:Y:S01]  /*0e30*/  ST.E desc[UR36][R6.64], R27 ;  /* 0x0000001b06007985 */ /* 0x0001e2000c101924 */
[----:B------:R-:W-:-:S13]  /*0e40*/  ISETP.NE.AND P0, PT, R30, 0x1, PT ;  /* 0x000000011e00780c */ /* 0x000fda0003f05270 */
[----:B0-----:R-:W-:Y:S05]  /*0e50*/  @!P0 BRA `(.L_x_5) ;  /* 0x0000000000888947 */ /* 0x001fea0003800000 */
[----:B------:R-:W2:Y:S04]  /*0e60*/  LDG.E R28, desc[UR36][R10.64] ;  /* 0x000000240a1c7981 */ /* 0x000ea8000c1e1900 */
[----:B------:R-:W2:Y:S02]  /*0e70*/  LDG.E R29, desc[UR36][R12.64+0x4] ;  /* 0x000004240c1d7981 */ /* 0x000ea4000c1e1900 */
[----:B--2---:R-:W-:-:S05]  /*0e80*/  IMAD.IADD R31, R28, 0x1, -R29 ;  /* 0x000000011c1f7824 */ /* 0x004fca00078e0a1d */
[----:B------:R-:W-:-:S04]  /*0e90*/  IABS R29, R31 ;  /* 0x0000001f001d7213 */ /* 0x000fc80000000000 */
[----:B------:R-:W-:Y:S02]  /*0ea0*/  ISETP.GT.AND P0, PT, R29, R16, PT ;  /* 0x000000101d00720c */ /* 0x000fe40003f04270 */
[----:B------:R-:W2:Y:S11]  /*0eb0*/  LD.E R29, desc[UR36][R14.64+0x4] ;  /* 0x000004240e1d7980 */ /* 0x000eb6000c101900 */
[----:B------:R-:W3:Y:S01]  /*0ec0*/  @P0 LD.E R28, desc[UR36][R14.64+0x8] ;  /* 0x000008240e1c0980 */ /* 0x000ee2000c101900 */
[----:B------:R-:W-:-:S05]  /*0ed0*/  @P0 IABS R31, R31 ;  /* 0x0000001f001f0213 */ /* 0x000fca0000000000 */
[----:B------:R-:W-:-:S04]  /*0ee0*/  @P0 IMAD.MOV R34, RZ, RZ, -R31 ;  /* 0x000000ffff220224 */ /* 0x000fc800078e0a1f */
[CC--:B------:R-:W-:Y:S01]  /*0ef0*/  @P0 IMAD R32, R3.reuse, R34.reuse, R27 ;  /* 0x0000002203200224 */ /* 0x0c0fe200078e021b */
[----:B------:R0:W-:Y:S01]  /*0f00*/  ST.E desc[UR36][R14.64+0x4], R27 ;  /* 0x0000041b0e007985 */ /* 0x0001e2000c101924 */
[CC--:B---3--:R-:W-:Y:S02]  /*0f10*/  @P0 IMAD R31, R3.reuse, R34.reuse, R28 ;  /* 0x00000022031f0224 */ /* 0x0c8fe400078e021c */
[--C-:B--2---:R-:W-:Y:S02]  /*0f20*/  @P0 IMAD R28, R3, R34, R29.reuse ;  /* 0x00000022031c0224 */ /* 0x104fe400078e021d */
        /* <DEDUP_REMOVED lines=16> */
[CCC-:B--2---:R-:W-:Y:S02]  /*1030*/  @P0 IMAD R10, R3.reuse, R32.reuse, R27.reuse ;  /* 0x00000020030a0224 */ /* 0x1c4fe400078e021b */
[----:B------:R-:W-:Y:S02]  /*1040*/  @!P0 IMAD.IADD R27, R0, 0x1, R27 ;  /* 0x00000001001b8824 */ /* 0x000fe400078e021b */
[----:B---3--:R-:W-:-:S05]  /*1050*/  @P0 IMAD R11, R3, R32, R28 ;  /* 0x00000020030b0224 */ /* 0x008fca00078e021c */
[----:B------:R-:W-:-:S05]  /*1060*/  @P0 VIMNMX3 R27, R11, R30, R10, !PT ;  /* 0x0000001e0b1b020f */ /* 0x000fca000780010a */
[----:B------:R0:W-:Y:S02]  /*1070*/  ST.E desc[UR36][R6.64], R27 ;  /* 0x0000001b06007985 */ /* 0x0001e4000c101924 */
.L_x_5:
[----:B------:R-:W2:Y:S01]  /*1080*/  LD.E R13, desc[UR36][R8.64+0x4] ;  /* 0x00000424080d7980 */ /* 0x000ea2000c101900 */
[----:B------:R-:W1:Y:S01]  /*1090*/  LDCU.64 UR4, c[0x0][0x380] ;  /* 0x00007000ff0477ac */ /* 0x000e620008000a00 */
[----:B------:R-:W-:Y:S01]  /*10a0*/  IADD3 R11, P0, PT, R24, R21, RZ ;  /* 0x00000015180b7210 */ /* 0x000fe20007f1e0ff */
[----:B------:R-:W-:-:S03]  /*10b0*/  VIADD R21, R21, 0x1 ;  /* 0x0000000115157836 */ /* 0x000fc60000000000 */
[----:B------:R-:W-:Y:S02]  /*10c0*/  LEA.HI.X.SX32 R12, R24, RZ, 0x1, P0 ;  /* 0x000000ff180c7211 */ /* 0x000fe400000f0eff */
[----:B-1----:R-:W-:-:S04]  /*10d0*/  LEA R10, P0, R11, UR4, 0x2 ;  /* 0x000000040b0a7c11 */ /* 0x002fc8000f8010ff */
[----:B------:R-:W-:Y:S02]  /*10e0*/  LEA.HI.X R11, R11, UR5, R12, 0x2, P0 ;  /* 0x000000050b0b7c11 */ /* 0x000fe400080f140c */
[----:B------:R-:W-:Y:S01]  /*10f0*/  ISETP.NE.AND P0, PT, R21, R2, PT ;  /* 0x000000021500720c */ /* 0x000fe20003f05270 */
[----:B--2---:R1:W-:Y:S04]  /*1100*/  ST.E desc[UR36][R8.64], R13 ;  /* 0x0000000d08007985 */ /* 0x0043e8000c101924 */
[----:B------:R1:W-:Y:S04]  /*1110*/  STG.E desc[UR36][R10.64], R13 ;  /* 0x0000000d0a007986 */ /* 0x0003e8000c101924 */
[----:B------:R1:W-:Y:S04]  /*1120*/  ST.E desc[UR36][R8.64+0x4], RZ ;  /* 0x000004ff08007985 */ /* 0x0003e8000c101924 */
[----:B------:R-:W-:Y:S05]  /*1130*/  @P0 BRA `(.L_x_9) ;  /* 0xfffffff400540947 */ /* 0x000fea000383ffff */
[----:B------:R-:W-:Y:S05]  /*1140*/  BSYNC.RECONVERGENT B0 ;  /* 0x0000000000007941 */ /* 0x000fea0003800200 */
.L_x_4:
[----:B-----5:R-:W-:-:S04]  /*1150*/  MOV R0, 0x8 ;  /* 0x0000000800007802 */ /* 0x020fc80000000f00 */
[----:B------:R2:W3:Y:S03]  /*1160*/  LDC.64 R2, c[0x4][R0] ;  /* 0x0100000000027b82 */ /* 0x0004e60000000a00 */
[----:B------:R-:W-:-:S07]  /*1170*/  LEPC R20, `(.L_x_10) ;  /* 0x000000001014794e */ /* 0x000fce0000000000 */
[----:B0123--:R-:W-:Y:S05]  /*1180*/  CALL.ABS.NOINC R2 ;  /* 0x0000000002007343 */ /* 0x00ffea0003c00000 */
.L_x_10:
[----:B------:R-:W-:Y:S05]  /*1190*/  EXIT ;  /* 0x000000000000794d */ /* 0x000fea0003800000 */
.L_x_11:
[----:B------:R-:W-:-:S00]  /*11a0*/  BRA `(.L_x_11) ;  /* 0xfffffffc00fc7947 */ /* 0x000fc0000383ffff */
[----:B------:R-:W-:-:S00]  /*11b0*/  NOP ;  /* 0x0000000000007918 */ /* 0x000fc00000000000 */
        /* <DEDUP_REMOVED lines=12> */
.L_x_12:


//--------------------- .nv.shared.reserved.0     --------------------------
	.section	.nv.shared.reserved.0,"aw",@nobits
	.weak		__nv_reservedSMEM_offset_0_alias
	.size		__nv_reservedSMEM_offset_0_alias, 0, 64
	.other		__nv_reservedSMEM_offset_0_alias,@"STO_CUDA_RESERVED_SHARED STV_DEFAULT"
__nv_reservedSMEM_offset_0_alias:
	.zero		0
	.zero		64


//--------------------- .nv.constant0._Z17wlcss_cuda_kernelPiS_S_S_S_S_S_S_S_ --------------------------
	.section	.nv.constant0._Z17wlcss_cuda_kernelPiS_S_S_S_S_S_S_S_,"a",@progbits
	.sectionflags	@""
	.align	4
.nv.constant0._Z17wlcss_cuda_kernelPiS_S_S_S_S_S_S_S_:
	.zero		968


//--------------------- SYMBOLS --------------------------

	.type		.nv.reservedSmem.offset0,@object
	.size		.nv.reservedSmem.offset0,0x4
	.type		malloc,@function
	.type		free,@function
